//
// Generated by NVIDIA NVVM Compiler
//
// Compiler Build ID: CL-36424714
// Cuda compilation tools, release 13.0, V13.0.88
// Based on NVVM 20.0.0
//

.version 9.0
.target sm_100
.address_size 64

	// .globl	_Z17floatToHalfKernelP6__halfPfi

.visible .entry _Z17floatToHalfKernelP6__halfPfi(
	.param .u64 .ptr .align 1 _Z17floatToHalfKernelP6__halfPfi_param_0,
	.param .u64 .ptr .align 1 _Z17floatToHalfKernelP6__halfPfi_param_1,
	.param .u32 _Z17floatToHalfKernelP6__halfPfi_param_2
)
{
	.reg .pred 	%p<2>;
	.reg .b16 	%rs<2>;
	.reg .b32 	%r<6>;
	.reg .b32 	%f<2>;
	.reg .b64 	%rd<9>;

	ld.param.u64 	%rd1, [_Z17floatToHalfKernelP6__halfPfi_param_0];
	ld.param.u64 	%rd2, [_Z17floatToHalfKernelP6__halfPfi_param_1];
	ld.param.u32 	%r2, [_Z17floatToHalfKernelP6__halfPfi_param_2];
	mov.u32 	%r3, %tid.x;
	mov.u32 	%r4, %ctaid.x;
	mov.u32 	%r5, %ntid.x;
	mad.lo.s32 	%r1, %r4, %r5, %r3;
	setp.ge.s32 	%p1, %r1, %r2;
	@%p1 bra 	$L__BB0_2;
	cvta.to.global.u64 	%rd3, %rd2;
	cvta.to.global.u64 	%rd4, %rd1;
	mul.wide.s32 	%rd5, %r1, 4;
	add.s64 	%rd6, %rd3, %rd5;
	ld.global.f32 	%f1, [%rd6];
	// begin inline asm
	{  cvt.rn.f16.f32 %rs1, %f1;}

	// end inline asm
	mul.wide.s32 	%rd7, %r1, 2;
	add.s64 	%rd8, %rd4, %rd7;
	st.global.u16 	[%rd8], %rs1;
$L__BB0_2:
	ret;

}


// ===== COMPILED SASS (sm_100) =====

	.target	sm_100

	.elftype	@"ET_EXEC"


//--------------------- .note.nv.tkinfo           --------------------------
	.section	.note.nv.tkinfo,"",@"SHT_NOTE"
	.sectionflags	@"SHF_NOTE_NV_TKINFO"
	.tkinfo
        /*0018*/ 	.word	0x00000002
        /*0030*/ 	.string	""
        /*0030*/ 	.string	"ptxas"
        /*0030*/ 	.string	"Cuda compilation tools, release 13.0, V13.0.88"
        /*0030*/ 	.string	"Build cuda_13.0.r13.0/compiler.36424714_0"
        /*0030*/ 	.string	"-arch sm_100 -m 64 "



//--------------------- .note.nv.cuinfo           --------------------------
	.section	.note.nv.cuinfo,"",@"SHT_NOTE"
	.sectionflags	@"SHF_NOTE_NV_CUINFO"
        /*0018*/ 	.short	0x0002
        /*001a*/ 	.short	0x0064
        /*001c*/ 	.short	0x0082
	.zero		2


//--------------------- .nv.info                  --------------------------
	.section	.nv.info,"",@"SHT_CUDA_INFO"
	.align	4


	//----- nvinfo : EIATTR_REGCOUNT
	.align		4
        /*0000*/ 	.byte	0x04, 0x2f
        /*0002*/ 	.short	(.L_1 - .L_0)
	.align		4
.L_0:
        /*0004*/ 	.word	index@(_Z17floatToHalfKernelP6__halfPfi)
        /*0008*/ 	.word	0x0000000a


	//----- nvinfo : EIATTR_FRAME_SIZE
	.align		4
.L_1:
        /*000c*/ 	.byte	0x04, 0x11
        /*000e*/ 	.short	(.L_3 - .L_2)
	.align		4
.L_2:
        /*0010*/ 	.word	index@(_Z17floatToHalfKernelP6__halfPfi)
        /*0014*/ 	.word	0x00000000


	//----- nvinfo : EIATTR_MIN_STACK_SIZE
	.align		4
.L_3:
        /*0018*/ 	.byte	0x04, 0x12
        /*001a*/ 	.short	(.L_5 - .L_4)
	.align		4
.L_4:
        /*001c*/ 	.word	index@(_Z17floatToHalfKernelP6__halfPfi)
        /*0020*/ 	.word	0x00000000
.L_5:


//--------------------- .nv.compat                --------------------------
	.section	.nv.compat,"",@"SHT_CUDA_COMPAT_INFO"
	.align	4
        /*0000*/ 	.byte	0x02, 0x09, 0x00, 0x00, 0x02, 0x02, 0x01, 0x00, 0x02, 0x05, 0x05, 0x00, 0x03, 0x07, 0x01, 0x01
        /*0010*/ 	.byte	0x02, 0x03, 0x00, 0x00, 0x02, 0x06, 0x01, 0x00, 0x04, 0x0b, 0x08, 0x00, 0x09, 0x00, 0x00, 0x00
        /*0020*/ 	.byte	0x00, 0x00, 0x00, 0x00


//--------------------- .nv.info._Z17floatToHalfKernelP6__halfPfi --------------------------
	.section	.nv.info._Z17floatToHalfKernelP6__halfPfi,"",@"SHT_CUDA_INFO"
	.sectionflags	@""
	.align	4


	//----- nvinfo : EIATTR_CUDA_API_VERSION
	.align		4
        /*0000*/ 	.byte	0x04, 0x37
        /*0002*/ 	.short	(.L_7 - .L_6)
.L_6:
        /*0004*/ 	.word	0x00000082


	//----- nvinfo : EIATTR_KPARAM_INFO
	.align		4
.L_7:
        /*0008*/ 	.byte	0x04, 0x17
        /*000a*/ 	.short	(.L_9 - .L_8)
.L_8:
        /*000c*/ 	.word	0x00000000
        /*0010*/ 	.short	0x0002
        /*0012*/ 	.short	0x0010
        /*0014*/ 	.byte	0x00, 0xf0, 0x11, 0x00


	//----- nvinfo : EIATTR_KPARAM_INFO
	.align		4
.L_9:
        /*0018*/ 	.byte	0x04, 0x17
        /*001a*/ 	.short	(.L_11 - .L_10)
.L_10:
        /*001c*/ 	.word	0x00000000
        /*0020*/ 	.short	0x0001
        /*0022*/ 	.short	0x0008
        /*0024*/ 	.byte	0x00, 0xf5, 0x21, 0x00


	//----- nvinfo : EIATTR_KPARAM_INFO
	.align		4
.L_11:
        /*0028*/ 	.byte	0x04, 0x17
        /*002a*/ 	.short	(.L_13 - .L_12)
.L_12:
        /*002c*/ 	.word	0x00000000
        /*0030*/ 	.short	0x0000
        /*0032*/ 	.short	0x0000
        /*0034*/ 	.byte	0x00, 0xf5, 0x21, 0x00


	//----- nvinfo : EIATTR_SPARSE_MMA_MASK
	.align		4
.L_13:
        /*0038*/ 	.byte	0x03, 0x50
        /*003a*/ 	.short	0x0000


	//----- nvinfo : EIATTR_MAXREG_COUNT
	.align		4
        /*003c*/ 	.byte	0x03, 0x1b
        /*003e*/ 	.short	0x00ff


	//----- nvinfo : EIATTR_MERCURY_ISA_VERSION
	.align		4
        /*0040*/ 	.byte	0x03, 0x5f
        /*0042*/ 	.short	0x0101


	//----- nvinfo : EIATTR_VRC_CTA_INIT_COUNT
	.align		4
        /*0044*/ 	.byte	0x02, 0x4a
	.zero		1
	.zero		1


	//----- nvinfo : EIATTR_EXIT_INSTR_OFFSETS
	.align		4
        /*0048*/ 	.byte	0x04, 0x1c
        /*004a*/ 	.short	(.L_15 - .L_14)


	//   ....[0]....
.L_14:
        /*004c*/ 	.word	0x00000070


	//   ....[1]....
        /*0050*/ 	.word	0x00000100


	//----- nvinfo : EIATTR_CBANK_PARAM_SIZE
	.align		4
.L_15:
        /*0054*/ 	.byte	0x03, 0x19
        /*0056*/ 	.short	0x0014


	//----- nvinfo : EIATTR_PARAM_CBANK
	.align		4
        /*0058*/ 	.byte	0x04, 0x0a
        /*005a*/ 	.short	(.L_17 - .L_16)
	.align		4
.L_16:
        /*005c*/ 	.word	index@(.nv.constant0._Z17floatToHalfKernelP6__halfPfi)
        /*0060*/ 	.short	0x0380
        /*0062*/ 	.short	0x0014


	//----- nvinfo : EIATTR_SW_WAR
	.align		4
.L_17:
        /*0064*/ 	.byte	0x04, 0x36
        /*0066*/ 	.short	(.L_19 - .L_18)
.L_18:
        /*0068*/ 	.word	0x00000008
.L_19:


//--------------------- .nv.callgraph             --------------------------
	.section	.nv.callgraph,"",@"SHT_CUDA_CALLGRAPH"
	.align	4
	.sectionentsize	8
	.align		4
        /*0000*/ 	.word	0x00000000
	.align		4
        /*0004*/ 	.word	0xffffffff
	.align		4
        /*0008*/ 	.word	0x00000000
	.align		4
        /*000c*/ 	.word	0xfffffffe
	.align		4
        /*0010*/ 	.word	0x00000000
	.align		4
        /*0014*/ 	.word	0xfffffffd
	.align		4
        /*0018*/ 	.word	0x00000000
	.align		4
        /*001c*/ 	.word	0xfffffffc


//--------------------- .text._Z17floatToHalfKernelP6__halfPfi --------------------------
	.section	.text._Z17floatToHalfKernelP6__halfPfi,"ax",@progbits
	.align	128
        .global         _Z17floatToHalfKernelP6__halfPfi
        .type           _Z17floatToHalfKernelP6__halfPfi,@function
        .size           _Z17floatToHalfKernelP6__halfPfi,(.L_x_1 - _Z17floatToHalfKernelP6__halfPfi)
        .other          _Z17floatToHalfKernelP6__halfPfi,@"STO_CUDA_ENTRY STV_DEFAULT"
_Z17floatToHalfKernelP6__halfPfi:
.text._Z17floatToHalfKernelP6__halfPfi:
[----:B------:R-:W-:Y:S01]  /*0000*/  LDC R1, c[0x0][0x37c] ;  /* 0x0000df00ff017b82 */ /* 0x000fe20000000800 */
[----:B------:R-:W0:Y:S07]  /*0010*/  S2R R7, SR_TID.X ;  /* 0x0000000000077919 */ /* 0x000e2e0000002100 */
[----:B------:R-:W0:Y:S01]  /*0020*/  S2UR UR4, SR_CTAID.X ;  /* 0x00000000000479c3 */ /* 0x000e220000002500 */
[----:B------:R-:W1:Y:S07]  /*0030*/  LDCU UR5, c[0x0][0x390] ;  /* 0x00007200ff0577ac */ /* 0x000e6e0008000800 */
[----:B------:R-:W0:Y:S02]  /*0040*/  LDC R0, c[0x0][0x360] ;  /* 0x0000d800ff007b82 */ /* 0x000e240000000800 */
[----:B0-----:R-:W-:-:S05]  /*0050*/  IMAD R7, R0, UR4, R7 ;  /* 0x0000000400077c24 */ /* 0x001fca000f8e0207 */
[----:B-1----:R-:W-:-:S13]  /*0060*/  ISETP.GE.AND P0, PT, R7, UR5, PT ;  /* 0x0000000507007c0c */ /* 0x002fda000bf06270 */
[----:B------:R-:W-:Y:S05]  /*0070*/  @P0 EXIT ;  /* 0x000000000000094d */ /* 0x000fea0003800000 */
[----:B------:R-:W0:Y:S01]  /*0080*/  LDC.64 R2, c[0x0][0x388] ;  /* 0x0000e200ff027b82 */ /* 0x000e220000000a00 */
[----:B------:R-:W1:Y:S07]  /*0090*/  LDCU.64 UR4, c[0x0][0x358] ;  /* 0x00006b00ff0477ac */ /* 0x000e6e0008000a00 */
[----:B------:R-:W2:Y:S01]  /*00a0*/  LDC.64 R4, c[0x0][0x380] ;  /* 0x0000e000ff047b82 */ /* 0x000ea20000000a00 */
[----:B0-----:R-:W-:-:S06]  /*00b0*/  IMAD.WIDE R2, R7, 0x4, R2 ;  /* 0x0000000407027825 */ /* 0x001fcc00078e0202 */
[----:B-1----:R-:W3:Y:S01]  /*00c0*/  LDG.E R2, desc[UR4][R2.64] ;  /* 0x0000000402027981 */ /* 0x002ee2000c1e1900 */
[----:B--2---:R-:W-:Y:S01]  /*00d0*/  IMAD.WIDE R4, R7, 0x2, R4 ;  /* 0x0000000207047825 */ /* 0x004fe200078e0204 */
[----:B---3--:R-:W-:-:S05]  /*00e0*/  F2FP.F16.F32.PACK_AB R0, RZ, R2 ;  /* 0x00000002ff00723e */ /* 0x008fca00000000ff */
[----:B------:R-:W-:Y:S01]  /*00f0*/  STG.E.U16 desc[UR4][R4.64], R0 ;  /* 0x0000000004007986 */ /* 0x000fe2000c101504 */
[----:B------:R-:W-:Y:S05]  /*0100*/  EXIT ;  /* 0x000000000000794d */ /* 0x000fea0003800000 */
.L_x_0:
[----:B------:R-:W-:-:S00]  /*0110*/  BRA `(.L_x_0) ;  /* 0xfffffffc00fc7947 */ /* 0x000fc0000383ffff */
[----:B------:R-:W-:-:S00]  /*0120*/  NOP ;  /* 0x0000000000007918 */ /* 0x000fc00000000000 */
        /* <DEDUP_REMOVED lines=13> */
.L_x_1:


//--------------------- .nv.shared.reserved.0     --------------------------
	.section	.nv.shared.reserved.0,"aw",@nobits
	.weak		__nv_reservedSMEM_offset_0_alias
	.size		__nv_reservedSMEM_offset_0_alias, 0, 64
	.other		__nv_reservedSMEM_offset_0_alias,@"STO_CUDA_RESERVED_SHARED STV_DEFAULT"
__nv_reservedSMEM_offset_0_alias:
	.zero		0
	.zero		64


//--------------------- .nv.constant0._Z17floatToHalfKernelP6__halfPfi --------------------------
	.section	.nv.constant0._Z17floatToHalfKernelP6__halfPfi,"a",@progbits
	.sectionflags	@""
	.align	4
.nv.constant0._Z17floatToHalfKernelP6__halfPfi:
	.zero		916


//--------------------- SYMBOLS --------------------------

	.type		.nv.reservedSmem.offset0,@object
	.size		.nv.reservedSmem.offset0,0x4
